	.headerflags	@"EF_CUDA_TEXMODE_UNIFIED EF_CUDA_64BIT_ADDRESS EF_CUDA_ACCELERATORS EF_CUDA_SM90 EF_CUDA_VIRTUAL_SM(EF_CUDA_SM90)"
	.elftype	@"ET_EXEC"


//--------------------- .nv.info                  --------------------------
	.section	.nv.info,"",@"SHT_CUDA_INFO"
	.align	4


	//----- nvinfo : EIATTR_REGCOUNT
	.align		4
        /*0000*/ 	.byte	0x04, 0x2f
        /*0002*/ 	.short	(.L_1 - .L_0)
	.align		4
.L_0:
        /*0004*/ 	.word	index@(triton_poi_fused_constant_pad_nd_scalar_tensor_where_5)
        /*0008*/ 	.word	0x0000000e


	//----- nvinfo : EIATTR_MIN_STACK_SIZE
	.align		4
.L_1:
        /*000c*/ 	.byte	0x04, 0x12
        /*000e*/ 	.short	(.L_3 - .L_2)
	.align		4
.L_2:
        /*0010*/ 	.word	index@(triton_poi_fused_constant_pad_nd_scalar_tensor_where_5)
        /*0014*/ 	.word	0x00000000


	//----- nvinfo : EIATTR_FRAME_SIZE
	.align		4
.L_3:
        /*0018*/ 	.byte	0x04, 0x11
        /*001a*/ 	.short	(.L_5 - .L_4)
	.align		4
.L_4:
        /*001c*/ 	.word	index@(triton_poi_fused_constant_pad_nd_scalar_tensor_where_5)
        /*0020*/ 	.word	0x00000000


	//----- nvinfo : EIATTR_MIN_STACK_SIZE
	.align		4
.L_5:
        /*0024*/ 	.byte	0x04, 0x12
        /*0026*/ 	.short	(.L_7 - .L_6)
	.align		4
.L_6:
        /*0028*/ 	.word	index@(triton_poi_fused_constant_pad_nd_scalar_tensor_where_5)
        /*002c*/ 	.word	0x00000000
.L_7:


//--------------------- .nv.info.triton_poi_fused_constant_pad_nd_scalar_tensor_where_5 --------------------------
	.section	.nv.info.triton_poi_fused_constant_pad_nd_scalar_tensor_where_5,"",@"SHT_CUDA_INFO"
	.sectionflags	@""
	.align	4


	//----- nvinfo : EIATTR_CUDA_API_VERSION
	.align		4
        /*0000*/ 	.byte	0x04, 0x37
        /*0002*/ 	.short	(.L_9 - .L_8)
.L_8:
        /*0004*/ 	.word	0x0000007c


	//----- nvinfo : EIATTR_KPARAM_INFO
	.align		4
.L_9:
        /*0008*/ 	.byte	0x04, 0x17
        /*000a*/ 	.short	(.L_11 - .L_10)
.L_10:
        /*000c*/ 	.word	0x00000000
        /*0010*/ 	.short	0x0005
        /*0012*/ 	.short	0x0020
        /*0014*/ 	.byte	0x00, 0xf4, 0x21, 0x00


	//----- nvinfo : EIATTR_KPARAM_INFO
	.align		4
.L_11:
        /*0018*/ 	.byte	0x04, 0x17
        /*001a*/ 	.short	(.L_13 - .L_12)
.L_12:
        /*001c*/ 	.word	0x00000000
        /*0020*/ 	.short	0x0004
        /*0022*/ 	.short	0x0018
        /*0024*/ 	.byte	0x00, 0xf0, 0x11, 0x00


	//----- nvinfo : EIATTR_KPARAM_INFO
	.align		4
.L_13:
        /*0028*/ 	.byte	0x04, 0x17
        /*002a*/ 	.short	(.L_15 - .L_14)
.L_14:
        /*002c*/ 	.word	0x00000000
        /*0030*/ 	.short	0x0003
        /*0032*/ 	.short	0x0014
        /*0034*/ 	.byte	0x00, 0xf0, 0x11, 0x00


	//----- nvinfo : EIATTR_KPARAM_INFO
	.align		4
.L_15:
        /*0038*/ 	.byte	0x04, 0x17
        /*003a*/ 	.short	(.L_17 - .L_16)
.L_16:
        /*003c*/ 	.word	0x00000000
        /*0040*/ 	.short	0x0002
        /*0042*/ 	.short	0x0010
        /*0044*/ 	.byte	0x00, 0xf0, 0x11, 0x00


	//----- nvinfo : EIATTR_KPARAM_INFO
	.align		4
.L_17:
        /*0048*/ 	.byte	0x04, 0x17
        /*004a*/ 	.short	(.L_19 - .L_18)
.L_18:
        /*004c*/ 	.word	0x00000000
        /*0050*/ 	.short	0x0001
        /*0052*/ 	.short	0x0008
        /*0054*/ 	.byte	0x00, 0xf4, 0x21, 0x00


	//----- nvinfo : EIATTR_KPARAM_INFO
	.align		4
.L_19:
        /*0058*/ 	.byte	0x04, 0x17
        /*005a*/ 	.short	(.L_21 - .L_20)
.L_20:
        /*005c*/ 	.word	0x00000000
        /*0060*/ 	.short	0x0000
        /*0062*/ 	.short	0x0000
        /*0064*/ 	.byte	0x00, 0xf4, 0x21, 0x00


	//----- nvinfo : EIATTR_SPARSE_MMA_MASK
	.align		4
.L_21:
        /*0068*/ 	.byte	0x03, 0x50
        /*006a*/ 	.short	0x0000


	//----- nvinfo : EIATTR_MAXREG_COUNT
	.align		4
        /*006c*/ 	.byte	0x03, 0x1b
        /*006e*/ 	.short	0x00ff


	//----- nvinfo : EIATTR_EXIT_INSTR_OFFSETS
	.align		4
        /*0070*/ 	.byte	0x04, 0x1c
        /*0072*/ 	.short	(.L_23 - .L_22)


	//   ....[0]....
.L_22:
        /*0074*/ 	.word	0x00000350


	//   ....[1]....
        /*0078*/ 	.word	0x00000370


	//----- nvinfo : EIATTR_REQNTID
	.align		4
.L_23:
        /*007c*/ 	.byte	0x04, 0x10
        /*007e*/ 	.short	(.L_25 - .L_24)
.L_24:
        /*0080*/ 	.word	0x00000040
        /*0084*/ 	.word	0x00000001
        /*0088*/ 	.word	0x00000001


	//----- nvinfo : EIATTR_CBANK_PARAM_SIZE
	.align		4
.L_25:
        /*008c*/ 	.byte	0x03, 0x19
        /*008e*/ 	.short	0x0028


	//----- nvinfo : EIATTR_PARAM_CBANK
	.align		4
        /*0090*/ 	.byte	0x04, 0x0a
        /*0092*/ 	.short	(.L_27 - .L_26)
	.align		4
.L_26:
        /*0094*/ 	.word	index@(.nv.constant0.triton_poi_fused_constant_pad_nd_scalar_tensor_where_5)
        /*0098*/ 	.short	0x0210
        /*009a*/ 	.short	0x0028


	//----- nvinfo : EIATTR_SW_WAR
	.align		4
.L_27:
        /*009c*/ 	.byte	0x04, 0x36
        /*009e*/ 	.short	(.L_29 - .L_28)
.L_28:
        /*00a0*/ 	.word	0x00000008
.L_29:


//--------------------- .nv.callgraph             --------------------------
	.section	.nv.callgraph,"",@"SHT_CUDA_CALLGRAPH"
	.align	4
	.sectionentsize	8
	.align		4
        /*0000*/ 	.word	0x00000000
	.align		4
        /*0004*/ 	.word	0xffffffff
	.align		4
        /*0008*/ 	.word	0x00000000
	.align		4
        /*000c*/ 	.word	0xfffffffe
	.align		4
        /*0010*/ 	.word	0x00000000
	.align		4
        /*0014*/ 	.word	0xfffffffd
	.align		4
        /*0018*/ 	.word	0x00000000
	.align		4
        /*001c*/ 	.word	0xfffffffc


//--------------------- .text.triton_poi_fused_constant_pad_nd_scalar_tensor_where_5 --------------------------
	.section	.text.triton_poi_fused_constant_pad_nd_scalar_tensor_where_5,"ax",@progbits
	.sectionflags	@"SHF_BARRIERS=1"
	.align	128
        .global         triton_poi_fused_constant_pad_nd_scalar_tensor_where_5
        .type           triton_poi_fused_constant_pad_nd_scalar_tensor_where_5,@function
        .size           triton_poi_fused_constant_pad_nd_scalar_tensor_where_5,(.L_x_1 - triton_poi_fused_constant_pad_nd_scalar_tensor_where_5)
        .other          triton_poi_fused_constant_pad_nd_scalar_tensor_where_5,@"STO_CUDA_ENTRY STV_DEFAULT"
triton_poi_fused_constant_pad_nd_scalar_tensor_where_5:
.text.triton_poi_fused_constant_pad_nd_scalar_tensor_where_5:
[----:B------:R-:W0:Y:S02]  /*0000*/  LDC R1, c[0x0][0x28] ;  /* 0x00000a00ff017b82 */ /* 0x000e240000000800 */
[----:B------:R-:W1:Y:S01]  /*0010*/  LDC R10, c[0x0][0x220] ;  /* 0x00008800ff0a7b82 */ /* 0x000e620000000800 */
[----:B------:R-:W2:Y:S01]  /*0020*/  S2R R0, SR_TID.X ;  /* 0x0000000000007919 */ /* 0x000ea20000002100 */
[----:B------:R-:W-:Y:S01]  /*0030*/  ULDC UR4, c[0x0][0x224] ;  /* 0x0000890000047ab9 */ /* 0x000fe20000000800 */
[----:B------:R-:W-:Y:S01]  /*0040*/  ULDC UR6, c[0x0][0x228] ;  /* 0x00008a0000067ab9 */ /* 0x000fe20000000800 */
[----:B------:R-:W3:Y:S01]  /*0050*/  S2R R9, SR_CTAID.X ;  /* 0x0000000000097919 */ /* 0x000ee20000002500 */
[----:B-1----:R-:W-:-:S04]  /*0060*/  IABS R6, R10 ;  /* 0x0000000a00067213 */ /* 0x002fc80000000000 */
[----:B------:R-:W1:Y:S01]  /*0070*/  I2F.RP R4, R6 ;  /* 0x0000000600047306 */ /* 0x000e620000209400 */
[----:B--2---:R-:W-:-:S05]  /*0080*/  LOP3.LUT R2, R0, 0xf, RZ, 0xc0, !PT ;  /* 0x0000000f00027812 */ /* 0x004fca00078ec0ff */
[----:B---3--:R-:W-:Y:S02]  /*0090*/  IMAD R9, R9, 0x10, R2 ;  /* 0x0000001009097824 */ /* 0x008fe400078e0202 */
[----:B------:R-:W-:Y:S01]  /*00a0*/  IMAD.MOV.U32 R2, RZ, RZ, RZ ;  /* 0x000000ffff027224 */ /* 0x000fe200078e00ff */
[----:B-1----:R-:W1:Y:S02]  /*00b0*/  MUFU.RCP R4, R4 ;  /* 0x0000000400047308 */ /* 0x002e640000001000 */
[----:B------:R-:W-:Y:S01]  /*00c0*/  IABS R7, R9 ;  /* 0x0000000900077213 */ /* 0x000fe20000000000 */
[----:B-1----:R-:W-:-:S06]  /*00d0*/  VIADD R3, R4, 0xffffffe ;  /* 0x0ffffffe04037836 */ /* 0x002fcc0000000000 */
[----:B------:R-:W1:Y:S02]  /*00e0*/  F2I.FTZ.U32.TRUNC.NTZ R3, R3 ;  /* 0x0000000300037305 */ /* 0x000e64000021f000 */
[----:B-1----:R-:W-:-:S04]  /*00f0*/  IMAD.MOV R5, RZ, RZ, -R3 ;  /* 0x000000ffff057224 */ /* 0x002fc800078e0a03 */
[----:B------:R-:W-:-:S04]  /*0100*/  IMAD R5, R5, R6, RZ ;  /* 0x0000000605057224 */ /* 0x000fc800078e02ff */
[----:B------:R-:W-:-:S04]  /*0110*/  IMAD.HI.U32 R2, R3, R5, R2 ;  /* 0x0000000503027227 */ /* 0x000fc800078e0002 */
[----:B------:R-:W-:-:S04]  /*0120*/  IMAD.MOV.U32 R5, RZ, RZ, R7 ;  /* 0x000000ffff057224 */ /* 0x000fc800078e0007 */
[----:B------:R-:W-:-:S04]  /*0130*/  IMAD.HI.U32 R2, R2, R5, RZ ;  /* 0x0000000502027227 */ /* 0x000fc800078e00ff */
[----:B------:R-:W-:-:S04]  /*0140*/  IMAD.MOV R3, RZ, RZ, -R2 ;  /* 0x000000ffff037224 */ /* 0x000fc800078e0a02 */
[C---:B------:R-:W-:Y:S02]  /*0150*/  IMAD R3, R6.reuse, R3, R5 ;  /* 0x0000000306037224 */ /* 0x040fe400078e0205 */
[----:B------:R-:W1:Y:S08]  /*0160*/  LDC.64 R4, c[0x0][0x218] ;  /* 0x00008600ff047b82 */ /* 0x000e700000000a00 */
[----:B------:R-:W-:Y:S01]  /*0170*/  BAR.SYNC.DEFER_BLOCKING 0x0 ;  /* 0x0000000000007b1d */ /* 0x000fe20000010000 */
[----:B------:R-:W-:-:S13]  /*0180*/  ISETP.GT.U32.AND P1, PT, R6, R3, PT ;  /* 0x000000030600720c */ /* 0x000fda0003f24070 */
[----:B------:R-:W-:Y:S02]  /*0190*/  @!P1 IMAD.IADD R3, R3, 0x1, -R6 ;  /* 0x0000000103039824 */ /* 0x000fe400078e0a06 */
[----:B------:R-:W-:Y:S01]  /*01a0*/  @!P1 VIADD R2, R2, 0x1 ;  /* 0x0000000102029836 */ /* 0x000fe20000000000 */
[----:B------:R-:W-:Y:S02]  /*01b0*/  ISETP.NE.AND P1, PT, R10, RZ, PT ;  /* 0x000000ff0a00720c */ /* 0x000fe40003f25270 */
[----:B------:R-:W-:Y:S02]  /*01c0*/  ISETP.GE.U32.AND P0, PT, R3, R6, PT ;  /* 0x000000060300720c */ /* 0x000fe40003f06070 */
[----:B------:R-:W-:-:S04]  /*01d0*/  LOP3.LUT R3, R9, R10, RZ, 0x3c, !PT ;  /* 0x0000000a09037212 */ /* 0x000fc800078e3cff */
[----:B------:R-:W-:-:S07]  /*01e0*/  ISETP.GE.AND P2, PT, R3, RZ, PT ;  /* 0x000000ff0300720c */ /* 0x000fce0003f46270 */
[----:B------:R-:W-:-:S04]  /*01f0*/  @P0 VIADD R2, R2, 0x1 ;  /* 0x0000000102020836 */ /* 0x000fc80000000000 */
[----:B------:R-:W-:Y:S02]  /*0200*/  IMAD.MOV.U32 R8, RZ, RZ, R2 ;  /* 0x000000ffff087224 */ /* 0x000fe400078e0002 */
[----:B------:R-:W2:Y:S02]  /*0210*/  LDC.64 R2, c[0x0][0x210] ;  /* 0x00008400ff027b82 */ /* 0x000ea40000000a00 */
[----:B------:R-:W-:Y:S01]  /*0220*/  @!P2 IMAD.MOV R8, RZ, RZ, -R8 ;  /* 0x000000ffff08a224 */ /* 0x000fe200078e0a08 */
[----:B------:R-:W-:-:S05]  /*0230*/  @!P1 LOP3.LUT R8, RZ, R10, RZ, 0x33, !PT ;  /* 0x0000000aff089212 */ /* 0x000fca00078e33ff */
[----:B------:R-:W-:-:S04]  /*0240*/  IMAD.MOV R11, RZ, RZ, -R8 ;  /* 0x000000ffff0b7224 */ /* 0x000fc800078e0a08 */
[----:B------:R-:W-:-:S05]  /*0250*/  IMAD R11, R10, R11, R9 ;  /* 0x0000000b0a0b7224 */ /* 0x000fca00078e0209 */
[----:B------:R-:W-:Y:S01]  /*0260*/  ISETP.GE.AND P1, PT, R11, UR4, PT ;  /* 0x000000040b007c0c */ /* 0x000fe2000bf26270 */
[----:B------:R-:W-:-:S03]  /*0270*/  ULDC.64 UR4, c[0x0][0x208] ;  /* 0x0000820000047ab9 */ /* 0x000fc60000000a00 */
[----:B------:R-:W-:Y:S01]  /*0280*/  ISETP.LT.AND P3, PT, R9, UR6, !P1 ;  /* 0x0000000609007c0c */ /* 0x000fe2000cf61270 */
[----:B--2---:R-:W-:-:S12]  /*0290*/  IMAD.WIDE R6, R11, 0x8, R2 ;  /* 0x000000080b067825 */ /* 0x004fd800078e0202 */
[----:B------:R-:W2:Y:S01]  /*02a0*/  @P3 LDG.E.EL.64 R2, desc[UR4][R6.64] ;  /* 0x0000000406023981 */ /* 0x000ea2000c2e1b00 */
[----:B------:R-:W-:Y:S02]  /*02b0*/  LOP3.LUT P0, RZ, R0, 0x30, RZ, 0xc0, !PT ;  /* 0x0000003000ff7812 */ /* 0x000fe4000780c0ff */
[----:B------:R-:W-:Y:S02]  /*02c0*/  PLOP3.LUT P2, PT, PT, PT, PT, 0x8, 0x0 ;  /* 0x000000000000781c */ /* 0x000fe40003f4e170 */
[----:B------:R-:W-:Y:S02]  /*02d0*/  ISETP.LT.AND P0, PT, R9, UR6, !P0 ;  /* 0x0000000609007c0c */ /* 0x000fe4000c701270 */
[----:B--2---:R-:W-:-:S04]  /*02e0*/  @P3 ISETP.NE.U32.AND P4, PT, R2, RZ, PT ;  /* 0x000000ff0200320c */ /* 0x004fc80003f85070 */
[----:B------:R-:W-:Y:S01]  /*02f0*/  @P3 ISETP.NE.AND.EX P2, PT, R3, RZ, PT, P4 ;  /* 0x000000ff0300320c */ /* 0x000fe20003f45340 */
[----:B-1----:R-:W-:Y:S01]  /*0300*/  IMAD.WIDE R2, R9, 0x2, R4 ;  /* 0x0000000209027825 */ /* 0x002fe200078e0204 */
[----:B------:R-:W-:Y:S02]  /*0310*/  ISETP.GT.AND P3, PT, R11, R8, PT ;  /* 0x000000080b00720c */ /* 0x000fe40003f64270 */
[----:B------:R-:W-:-:S04]  /*0320*/  SEL R0, RZ, 0xfc00, P2 ;  /* 0x0000fc00ff007807 */ /* 0x000fc80001000000 */
[----:B------:R-:W-:-:S04]  /*0330*/  SEL R0, R0, 0xfc00, !P3 ;  /* 0x0000fc0000007807 */ /* 0x000fc80005800000 */
[----:B------:R-:W-:Y:S01]  /*0340*/  SEL R5, R0, RZ, !P1 ;  /* 0x000000ff00057207 */ /* 0x000fe20004800000 */
[----:B------:R-:W-:Y:S06]  /*0350*/  @!P0 EXIT ;  /* 0x000000000000894d */ /* 0x000fec0003800000 */
[----:B------:R-:W-:Y:S01]  /*0360*/  STG.E.U16 desc[UR4][R2.64], R5 ;  /* 0x0000000502007986 */ /* 0x000fe2000c101504 */
[----:B------:R-:W-:Y:S05]  /*0370*/  EXIT ;  /* 0x000000000000794d */ /* 0x000fea0003800000 */
.L_x_0:
[----:B------:R-:W-:-:S00]  /*0380*/  BRA `(.L_x_0) ;  /* 0xfffffffc00fc7947 */ /* 0x000fc0000383ffff */
[----:B------:R-:W-:-:S00]  /*0390*/  NOP ;  /* 0x0000000000007918 */ /* 0x000fc00000000000 */
        /* <DEDUP_REMOVED lines=14> */
.L_x_1:


//--------------------- .nv.constant0.triton_poi_fused_constant_pad_nd_scalar_tensor_where_5 --------------------------
	.section	.nv.constant0.triton_poi_fused_constant_pad_nd_scalar_tensor_where_5,"a",@progbits
	.sectionflags	@""
	.align	4
.nv.constant0.triton_poi_fused_constant_pad_nd_scalar_tensor_where_5:
	.zero		568
